//
// Generated by NVIDIA NVVM Compiler
//
// Compiler Build ID: CL-36424714
// Cuda compilation tools, release 13.0, V13.0.88
// Based on NVVM 20.0.0
//

.version 9.0
.target sm_100
.address_size 64

	// .globl	_Z12filtro_pixelPsS_S_S_

.visible .entry _Z12filtro_pixelPsS_S_S_(
	.param .u64 .ptr .align 1 _Z12filtro_pixelPsS_S_S__param_0,
	.param .u64 .ptr .align 1 _Z12filtro_pixelPsS_S_S__param_1,
	.param .u64 .ptr .align 1 _Z12filtro_pixelPsS_S_S__param_2,
	.param .u64 .ptr .align 1 _Z12filtro_pixelPsS_S_S__param_3
)
{
	.reg .pred 	%p<8>;
	.reg .b16 	%rs<31>;
	.reg .b32 	%r<50>;
	.reg .b64 	%rd<22>;
	.reg .b64 	%fd<3>;

	ld.param.u64 	%rd5, [_Z12filtro_pixelPsS_S_S__param_0];
	ld.param.u64 	%rd3, [_Z12filtro_pixelPsS_S_S__param_1];
	ld.param.u64 	%rd4, [_Z12filtro_pixelPsS_S_S__param_2];
	ld.param.u64 	%rd6, [_Z12filtro_pixelPsS_S_S__param_3];
	cvta.to.global.u64 	%rd1, %rd5;
	cvta.to.global.u64 	%rd2, %rd6;
	mov.u32 	%r3, %ctaid.x;
	mov.u32 	%r5, %tid.x;
	mov.u32 	%r7, %ntid.x;
	mov.u32 	%r8, %nctaid.x;
	mad.lo.s32 	%r2, %r3, %r7, %r5;
	setp.ne.s32 	%p1, %r5, 0;
	add.s32 	%r10, %r7, -1;
	setp.ne.s32 	%p2, %r5, %r10;
	and.pred  	%p3, %p1, %p2;
	setp.ne.s32 	%p4, %r3, 0;
	and.pred  	%p5, %p4, %p3;
	add.s32 	%r11, %r8, -1;
	setp.ne.s32 	%p6, %r3, %r11;
	and.pred  	%p7, %p5, %p6;
	@%p7 bra 	$L__BB0_2;
	mul.wide.u32 	%rd19, %r2, 2;
	add.s64 	%rd20, %rd1, %rd19;
	ld.global.u16 	%rs30, [%rd20];
	add.s64 	%rd21, %rd2, %rd19;
	st.global.u16 	[%rd21], %rs30;
	bra.uni 	$L__BB0_3;
$L__BB0_2:
	cvta.to.global.u64 	%rd7, %rd3;
	cvta.to.global.u64 	%rd8, %rd4;
	neg.s32 	%r12, %r7;
	cvt.s64.s32 	%rd9, %r12;
	cvt.u64.u32 	%rd10, %r2;
	add.s64 	%rd11, %rd10, %rd9;
	shl.b64 	%rd12, %rd11, 1;
	add.s64 	%rd13, %rd1, %rd12;
	ld.global.u16 	%rs1, [%rd13+-2];
	ld.global.u16 	%rs2, [%rd7];
	mul.wide.s16 	%r13, %rs2, %rs1;
	mul.wide.u32 	%rd14, %r7, 2;
	add.s64 	%rd15, %rd13, %rd14;
	ld.global.u16 	%rs3, [%rd15+-2];
	ld.global.u16 	%rs4, [%rd7+6];
	mul.wide.s16 	%r14, %rs4, %rs3;
	add.s32 	%r15, %r13, %r14;
	add.s64 	%rd16, %rd15, %rd14;
	ld.global.u16 	%rs5, [%rd16+-2];
	ld.global.u16 	%rs6, [%rd7+12];
	mul.wide.s16 	%r16, %rs6, %rs5;
	add.s32 	%r17, %r15, %r16;
	ld.global.u16 	%rs7, [%rd8];
	mul.wide.s16 	%r18, %rs7, %rs1;
	ld.global.u16 	%rs8, [%rd8+6];
	mul.wide.s16 	%r19, %rs8, %rs3;
	add.s32 	%r20, %r18, %r19;
	ld.global.u16 	%rs9, [%rd8+12];
	mul.wide.s16 	%r21, %rs9, %rs5;
	add.s32 	%r22, %r20, %r21;
	ld.global.u16 	%rs10, [%rd13];
	ld.global.u16 	%rs11, [%rd7+2];
	mul.wide.s16 	%r23, %rs11, %rs10;
	add.s32 	%r24, %r23, %r17;
	ld.global.u16 	%rs12, [%rd15];
	ld.global.u16 	%rs13, [%rd7+8];
	mul.wide.s16 	%r25, %rs13, %rs12;
	add.s32 	%r26, %r24, %r25;
	ld.global.u16 	%rs14, [%rd16];
	ld.global.u16 	%rs15, [%rd7+14];
	mul.wide.s16 	%r27, %rs15, %rs14;
	add.s32 	%r28, %r26, %r27;
	ld.global.u16 	%rs16, [%rd8+2];
	mul.wide.s16 	%r29, %rs16, %rs10;
	add.s32 	%r30, %r29, %r22;
	ld.global.u16 	%rs17, [%rd8+8];
	mul.wide.s16 	%r31, %rs17, %rs12;
	add.s32 	%r32, %r30, %r31;
	ld.global.u16 	%rs18, [%rd8+14];
	mul.wide.s16 	%r33, %rs18, %rs14;
	add.s32 	%r34, %r32, %r33;
	ld.global.u16 	%rs19, [%rd13+2];
	ld.global.u16 	%rs20, [%rd7+4];
	mul.wide.s16 	%r35, %rs20, %rs19;
	add.s32 	%r36, %r35, %r28;
	ld.global.u16 	%rs21, [%rd15+2];
	ld.global.u16 	%rs22, [%rd7+10];
	mul.wide.s16 	%r37, %rs22, %rs21;
	add.s32 	%r38, %r36, %r37;
	ld.global.u16 	%rs23, [%rd16+2];
	ld.global.u16 	%rs24, [%rd7+16];
	mul.wide.s16 	%r39, %rs24, %rs23;
	add.s32 	%r40, %r38, %r39;
	ld.global.u16 	%rs25, [%rd8+4];
	mul.wide.s16 	%r41, %rs25, %rs19;
	add.s32 	%r42, %r41, %r34;
	ld.global.u16 	%rs26, [%rd8+10];
	mul.wide.s16 	%r43, %rs26, %rs21;
	add.s32 	%r44, %r42, %r43;
	ld.global.u16 	%rs27, [%rd8+16];
	mul.wide.s16 	%r45, %rs27, %rs23;
	add.s32 	%r46, %r44, %r45;
	mul.lo.s32 	%r47, %r40, %r40;
	mad.lo.s32 	%r48, %r46, %r46, %r47;
	cvt.rn.f64.u32 	%fd1, %r48;
	sqrt.rn.f64 	%fd2, %fd1;
	cvt.rzi.s32.f64 	%r49, %fd2;
	cvt.u16.u32 	%rs28, %r49;
	min.s16 	%rs29, %rs28, 255;
	mul.wide.u32 	%rd17, %r2, 2;
	add.s64 	%rd18, %rd2, %rd17;
	st.global.u16 	[%rd18], %rs29;
$L__BB0_3:
	ret;

}


// ===== COMPILED SASS (sm_100) =====

	.target	sm_100

	.elftype	@"ET_EXEC"


//--------------------- .note.nv.tkinfo           --------------------------
	.section	.note.nv.tkinfo,"",@"SHT_NOTE"
	.sectionflags	@"SHF_NOTE_NV_TKINFO"
	.tkinfo
        /*0018*/ 	.word	0x00000002
        /*0030*/ 	.string	""
        /*0030*/ 	.string	"ptxas"
        /*0030*/ 	.string	"Cuda compilation tools, release 13.0, V13.0.88"
        /*0030*/ 	.string	"Build cuda_13.0.r13.0/compiler.36424714_0"
        /*0030*/ 	.string	"-arch sm_100 -m 64 "



//--------------------- .note.nv.cuinfo           --------------------------
	.section	.note.nv.cuinfo,"",@"SHT_NOTE"
	.sectionflags	@"SHF_NOTE_NV_CUINFO"
        /*0018*/ 	.short	0x0002
        /*001a*/ 	.short	0x0064
        /*001c*/ 	.short	0x0082
	.zero		2


//--------------------- .nv.info                  --------------------------
	.section	.nv.info,"",@"SHT_CUDA_INFO"
	.align	4


	//----- nvinfo : EIATTR_REGCOUNT
	.align		4
        /*0000*/ 	.byte	0x04, 0x2f
        /*0002*/ 	.short	(.L_1 - .L_0)
	.align		4
.L_0:
        /*0004*/ 	.word	index@(_Z12filtro_pixelPsS_S_S_)
        /*0008*/ 	.word	0x00000020


	//----- nvinfo : EIATTR_FRAME_SIZE
	.align		4
.L_1:
        /*000c*/ 	.byte	0x04, 0x11
        /*000e*/ 	.short	(.L_3 - .L_2)
	.align		4
.L_2:
        /*0010*/ 	.word	index@($__internal_0_$__cuda_sm20_dsqrt_rn_f64_mediumpath_v1)
        /*0014*/ 	.word	0x00000000


	//----- nvinfo : EIATTR_FRAME_SIZE
	.align		4
.L_3:
        /*0018*/ 	.byte	0x04, 0x11
        /*001a*/ 	.short	(.L_5 - .L_4)
	.align		4
.L_4:
        /*001c*/ 	.word	index@(_Z12filtro_pixelPsS_S_S_)
        /*0020*/ 	.word	0x00000000


	//----- nvinfo : EIATTR_MIN_STACK_SIZE
	.align		4
.L_5:
        /*0024*/ 	.byte	0x04, 0x12
        /*0026*/ 	.short	(.L_7 - .L_6)
	.align		4
.L_6:
        /*0028*/ 	.word	index@(_Z12filtro_pixelPsS_S_S_)
        /*002c*/ 	.word	0x00000000
.L_7:


//--------------------- .nv.compat                --------------------------
	.section	.nv.compat,"",@"SHT_CUDA_COMPAT_INFO"
	.align	4
        /*0000*/ 	.byte	0x02, 0x09, 0x00, 0x00, 0x02, 0x02, 0x01, 0x00, 0x02, 0x05, 0x05, 0x00, 0x03, 0x07, 0x01, 0x01
        /*0010*/ 	.byte	0x02, 0x03, 0x00, 0x00, 0x02, 0x06, 0x01, 0x00, 0x04, 0x0b, 0x08, 0x00, 0x01, 0x00, 0x00, 0x00
        /*0020*/ 	.byte	0x00, 0x00, 0x00, 0x00


//--------------------- .nv.info._Z12filtro_pixelPsS_S_S_ --------------------------
	.section	.nv.info._Z12filtro_pixelPsS_S_S_,"",@"SHT_CUDA_INFO"
	.sectionflags	@""
	.align	4


	//----- nvinfo : EIATTR_CUDA_API_VERSION
	.align		4
        /*0000*/ 	.byte	0x04, 0x37
        /*0002*/ 	.short	(.L_9 - .L_8)
.L_8:
        /*0004*/ 	.word	0x00000082


	//----- nvinfo : EIATTR_KPARAM_INFO
	.align		4
.L_9:
        /*0008*/ 	.byte	0x04, 0x17
        /*000a*/ 	.short	(.L_11 - .L_10)
.L_10:
        /*000c*/ 	.word	0x00000000
        /*0010*/ 	.short	0x0003
        /*0012*/ 	.short	0x0018
        /*0014*/ 	.byte	0x00, 0xf5, 0x21, 0x00


	//----- nvinfo : EIATTR_KPARAM_INFO
	.align		4
.L_11:
        /*0018*/ 	.byte	0x04, 0x17
        /*001a*/ 	.short	(.L_13 - .L_12)
.L_12:
        /*001c*/ 	.word	0x00000000
        /*0020*/ 	.short	0x0002
        /*0022*/ 	.short	0x0010
        /*0024*/ 	.byte	0x00, 0xf5, 0x21, 0x00


	//----- nvinfo : EIATTR_KPARAM_INFO
	.align		4
.L_13:
        /*0028*/ 	.byte	0x04, 0x17
        /*002a*/ 	.short	(.L_15 - .L_14)
.L_14:
        /*002c*/ 	.word	0x00000000
        /*0030*/ 	.short	0x0001
        /*0032*/ 	.short	0x0008
        /*0034*/ 	.byte	0x00, 0xf5, 0x21, 0x00


	//----- nvinfo : EIATTR_KPARAM_INFO
	.align		4
.L_15:
        /*0038*/ 	.byte	0x04, 0x17
        /*003a*/ 	.short	(.L_17 - .L_16)
.L_16:
        /*003c*/ 	.word	0x00000000
        /*0040*/ 	.short	0x0000
        /*0042*/ 	.short	0x0000
        /*0044*/ 	.byte	0x00, 0xf5, 0x21, 0x00


	//----- nvinfo : EIATTR_SPARSE_MMA_MASK
	.align		4
.L_17:
        /*0048*/ 	.byte	0x03, 0x50
        /*004a*/ 	.short	0x0000


	//----- nvinfo : EIATTR_MAXREG_COUNT
	.align		4
        /*004c*/ 	.byte	0x03, 0x1b
        /*004e*/ 	.short	0x00ff


	//----- nvinfo : EIATTR_MERCURY_ISA_VERSION
	.align		4
        /*0050*/ 	.byte	0x03, 0x5f
        /*0052*/ 	.short	0x0101


	//----- nvinfo : EIATTR_VRC_CTA_INIT_COUNT
	.align		4
        /*0054*/ 	.byte	0x02, 0x4a
	.zero		1
	.zero		1


	//----- nvinfo : EIATTR_EXIT_INSTR_OFFSETS
	.align		4
        /*0058*/ 	.byte	0x04, 0x1c
        /*005a*/ 	.short	(.L_19 - .L_18)


	//   ....[0]....
.L_18:
        /*005c*/ 	.word	0x00000140


	//   ....[1]....
        /*0060*/ 	.word	0x000008d0


	//----- nvinfo : EIATTR_CRS_STACK_SIZE
	.align		4
.L_19:
        /*0064*/ 	.byte	0x04, 0x1e
        /*0066*/ 	.short	(.L_21 - .L_20)
.L_20:
        /*0068*/ 	.word	0x00000000


	//----- nvinfo : EIATTR_CBANK_PARAM_SIZE
	.align		4
.L_21:
        /*006c*/ 	.byte	0x03, 0x19
        /*006e*/ 	.short	0x0020


	//----- nvinfo : EIATTR_PARAM_CBANK
	.align		4
        /*0070*/ 	.byte	0x04, 0x0a
        /*0072*/ 	.short	(.L_23 - .L_22)
	.align		4
.L_22:
        /*0074*/ 	.word	index@(.nv.constant0._Z12filtro_pixelPsS_S_S_)
        /*0078*/ 	.short	0x0380
        /*007a*/ 	.short	0x0020


	//----- nvinfo : EIATTR_SW_WAR
	.align		4
.L_23:
        /*007c*/ 	.byte	0x04, 0x36
        /*007e*/ 	.short	(.L_25 - .L_24)
.L_24:
        /*0080*/ 	.word	0x00000008
.L_25:


//--------------------- .nv.callgraph             --------------------------
	.section	.nv.callgraph,"",@"SHT_CUDA_CALLGRAPH"
	.align	4
	.sectionentsize	8
	.align		4
        /*0000*/ 	.word	0x00000000
	.align		4
        /*0004*/ 	.word	0xffffffff
	.align		4
        /*0008*/ 	.word	0x00000000
	.align		4
        /*000c*/ 	.word	0xfffffffe
	.align		4
        /*0010*/ 	.word	0x00000000
	.align		4
        /*0014*/ 	.word	0xfffffffd
	.align		4
        /*0018*/ 	.word	0x00000000
	.align		4
        /*001c*/ 	.word	0xfffffffc


//--------------------- .text._Z12filtro_pixelPsS_S_S_ --------------------------
	.section	.text._Z12filtro_pixelPsS_S_S_,"ax",@progbits
	.align	128
        .global         _Z12filtro_pixelPsS_S_S_
        .type           _Z12filtro_pixelPsS_S_S_,@function
        .size           _Z12filtro_pixelPsS_S_S_,(.L_x_8 - _Z12filtro_pixelPsS_S_S_)
        .other          _Z12filtro_pixelPsS_S_S_,@"STO_CUDA_ENTRY STV_DEFAULT"
_Z12filtro_pixelPsS_S_S_:
.text._Z12filtro_pixelPsS_S_S_:
[----:B------:R-:W-:Y:S01]  /*0000*/  LDC R1, c[0x0][0x37c] ;  /* 0x0000df00ff017b82 */ /* 0x000fe20000000800 */
[----:B------:R-:W0:Y:S07]  /*0010*/  S2R R3, SR_TID.X ;  /* 0x0000000000037919 */ /* 0x000e2e0000002100 */
[----:B------:R-:W1:Y:S01]  /*0020*/  LDC R9, c[0x0][0x360] ;  /* 0x0000d800ff097b82 */ /* 0x000e620000000800 */
[----:B------:R-:W2:Y:S07]  /*0030*/  LDCU.64 UR4, c[0x0][0x358] ;  /* 0x00006b00ff0477ac */ /* 0x000eae0008000a00 */
[----:B------:R-:W3:Y:S08]  /*0040*/  LDC R2, c[0x0][0x370] ;  /* 0x0000dc00ff027b82 */ /* 0x000ef00000000800 */
[----:B------:R-:W4:Y:S01]  /*0050*/  S2UR UR6, SR_CTAID.X ;  /* 0x00000000000679c3 */ /* 0x000f220000002500 */
[----:B-1----:R-:W-:-:S05]  /*0060*/  VIADD R0, R9, 0xffffffff ;  /* 0xffffffff09007836 */ /* 0x002fca0000000000 */
[----:B0-----:R-:W-:Y:S01]  /*0070*/  ISETP.NE.AND P0, PT, R3, R0, PT ;  /* 0x000000000300720c */ /* 0x001fe20003f05270 */
[----:B---3--:R-:W-:-:S03]  /*0080*/  VIADD R0, R2, 0xffffffff ;  /* 0xffffffff02007836 */ /* 0x008fc60000000000 */
[----:B------:R-:W-:Y:S02]  /*0090*/  ISETP.NE.AND P0, PT, R3, RZ, P0 ;  /* 0x000000ff0300720c */ /* 0x000fe40000705270 */
[----:B----4-:R-:W-:Y:S01]  /*00a0*/  ISETP.NE.AND P1, PT, R0, UR6, PT ;  /* 0x0000000600007c0c */ /* 0x010fe2000bf25270 */
[----:B------:R-:W-:Y:S01]  /*00b0*/  IMAD R0, R9, UR6, R3 ;  /* 0x0000000609007c24 */ /* 0x000fe2000f8e0203 */
[----:B------:R-:W-:-:S13]  /*00c0*/  ISETP.NE.AND P0, PT, RZ, UR6, P0 ;  /* 0x00000006ff007c0c */ /* 0x000fda0008705270 */
[----:B--2---:R-:W-:Y:S05]  /*00d0*/  @P0 BRA P1, `(.L_x_0) ;  /* 0x00000000001c0947 */ /* 0x004fea0000800000 */
[----:B------:R-:W0:Y:S08]  /*00e0*/  LDC.64 R2, c[0x0][0x380] ;  /* 0x0000e000ff027b82 */ /* 0x000e300000000a00 */
[----:B------:R-:W1:Y:S01]  /*00f0*/  LDC.64 R4, c[0x0][0x398] ;  /* 0x0000e600ff047b82 */ /* 0x000e620000000a00 */
[----:B0-----:R-:W-:-:S06]  /*0100*/  IMAD.WIDE.U32 R2, R0, 0x2, R2 ;  /* 0x0000000200027825 */ /* 0x001fcc00078e0002 */
[----:B------:R-:W2:Y:S01]  /*0110*/  LDG.E.U16 R3, desc[UR4][R2.64] ;  /* 0x0000000402037981 */ /* 0x000ea2000c1e1500 */
[----:B-1----:R-:W-:-:S05]  /*0120*/  IMAD.WIDE.U32 R4, R0, 0x2, R4 ;  /* 0x0000000200047825 */ /* 0x002fca00078e0004 */
[----:B--2---:R-:W-:Y:S01]  /*0130*/  STG.E.U16 desc[UR4][R4.64], R3 ;  /* 0x0000000304007986 */ /* 0x004fe2000c101504 */
[----:B------:R-:W-:Y:S05]  /*0140*/  EXIT ;  /* 0x000000000000794d */ /* 0x000fea0003800000 */
.L_x_0:
[----:B------:R-:W0:Y:S01]  /*0150*/  LDCU.64 UR6, c[0x0][0x380] ;  /* 0x00007000ff0677ac */ /* 0x000e220008000a00 */
[----:B------:R-:W1:Y:S01]  /*0160*/  LDC.64 R6, c[0x0][0x388] ;  /* 0x0000e200ff067b82 */ /* 0x000e620000000a00 */
[----:B------:R-:W-:-:S05]  /*0170*/  IMAD.MOV R5, RZ, RZ, -R9 ;  /* 0x000000ffff057224 */ /* 0x000fca00078e0a09 */
[----:B------:R-:W-:Y:S02]  /*0180*/  IADD3 R4, P0, PT, R0, R5, RZ ;  /* 0x0000000500047210 */ /* 0x000fe40007f1e0ff */
[----:B------:R-:W2:Y:S02]  /*0190*/  LDC.64 R2, c[0x0][0x390] ;  /* 0x0000e400ff027b82 */ /* 0x000ea40000000a00 */
[----:B------:R-:W-:Y:S02]  /*01a0*/  LEA.HI.X.SX32 R5, R5, RZ, 0x1, P0 ;  /* 0x000000ff05057211 */ /* 0x000fe400000f0eff */
[----:B0-----:R-:W-:-:S04]  /*01b0*/  LEA R10, P0, R4, UR6, 0x1 ;  /* 0x00000006040a7c11 */ /* 0x001fc8000f8008ff */
[----:B------:R-:W-:Y:S01]  /*01c0*/  LEA.HI.X R11, R4, UR7, R5, 0x1, P0 ;  /* 0x00000007040b7c11 */ /* 0x000fe200080f0c05 */
[----:B-1----:R-:W3:Y:S02]  /*01d0*/  LDG.E.U16 R17, desc[UR4][R6.64+0x6] ;  /* 0x0000060406117981 */ /* 0x002ee4000c1e1500 */
[C---:B------:R-:W-:Y:S02]  /*01e0*/  IMAD.WIDE.U32 R4, R9.reuse, 0x2, R10 ;  /* 0x0000000209047825 */ /* 0x040fe400078e000a */
[----:B------:R-:W4:Y:S04]  /*01f0*/  LDG.E.U16 R14, desc[UR4][R6.64] ;  /* 0x00000004060e7981 */ /* 0x000f28000c1e1500 */
[----:B--2---:R-:W2:Y:S04]  /*0200*/  LDG.E.U16 R18, desc[UR4][R2.64+0x6] ;  /* 0x0000060402127981 */ /* 0x004ea8000c1e1500 */
[----:B------:R-:W5:Y:S04]  /*0210*/  LDG.E.U16 R13, desc[UR4][R4.64+-0x2] ;  /* 0xfffffe04040d7981 */ /* 0x000f68000c1e1500 */
[----:B------:R-:W4:Y:S04]  /*0220*/  LDG.E.U16 R15, desc[UR4][R2.64] ;  /* 0x00000004020f7981 */ /* 0x000f28000c1e1500 */
[----:B------:R-:W4:Y:S01]  /*0230*/  LDG.E.U16 R16, desc[UR4][R10.64+-0x2] ;  /* 0xfffffe040a107981 */ /* 0x000f22000c1e1500 */
[----:B------:R-:W-:-:S03]  /*0240*/  IMAD.WIDE.U32 R8, R9, 0x2, R4 ;  /* 0x0000000209087825 */ /* 0x000fc600078e0004 */
[----:B------:R-:W4:Y:S04]  /*0250*/  LDG.E.U16 R12, desc[UR4][R6.64+0xc] ;  /* 0x00000c04060c7981 */ /* 0x000f28000c1e1500 */
        /* <DEDUP_REMOVED lines=11> */
[----:B------:R-:W4:Y:S01]  /*0310*/  LDG.E.U16 R5, desc[UR4][R2.64+0xa] ;  /* 0x00000a0402057981 */ /* 0x000f22000c1e1500 */
[----:B---3--:R-:W-:-:S02]  /*0320*/  PRMT R25, R17, 0x9910, RZ ;  /* 0x0000991011197816 */ /* 0x008fc400000000ff */
[----:B--2---:R-:W-:Y:S02]  /*0330*/  PRMT R17, R18, 0x9910, RZ ;  /* 0x0000991012117816 */ /* 0x004fe400000000ff */
[----:B-----5:R-:W-:Y:S02]  /*0340*/  PRMT R18, R13, 0x9910, RZ ;  /* 0x000099100d127816 */ /* 0x020fe400000000ff */
[----:B------:R-:W2:Y:S01]  /*0350*/  LDG.E.U16 R13, desc[UR4][R2.64+0xc] ;  /* 0x00000c04020d7981 */ /* 0x000ea2000c1e1500 */
[----:B----4-:R-:W-:Y:S02]  /*0360*/  PRMT R26, R14, 0x9910, RZ ;  /* 0x000099100e1a7816 */ /* 0x010fe400000000ff */
[C---:B------:R-:W-:Y:S01]  /*0370*/  IMAD R25, R18.reuse, R25, RZ ;  /* 0x0000001912197224 */ /* 0x040fe200078e02ff */
[----:B------:R-:W-:Y:S01]  /*0380*/  PRMT R27, R15, 0x9910, RZ ;  /* 0x000099100f1b7816 */ /* 0x000fe200000000ff */
[----:B------:R-:W-:Y:S01]  /*0390*/  IMAD R18, R18, R17, RZ ;  /* 0x0000001112127224 */ /* 0x000fe200078e02ff */
[----:B------:R-:W-:Y:S01]  /*03a0*/  PRMT R14, R16, 0x9910, RZ ;  /* 0x00009910100e7816 */ /* 0x000fe200000000ff */
[----:B------:R-:W-:Y:S01]  /*03b0*/  IMAD.MOV.U32 R15, RZ, RZ, R26 ;  /* 0x000000ffff0f7224 */ /* 0x000fe200078e001a */
[----:B------:R-:W3:Y:S04]  /*03c0*/  LDG.E.U16 R17, desc[UR4][R6.64+0x8] ;  /* 0x0000080406117981 */ /* 0x000ee8000c1e1500 */
[----:B------:R-:W4:Y:S01]  /*03d0*/  LDG.E.U16 R16, desc[UR4][R6.64+0xe] ;  /* 0x00000e0406107981 */ /* 0x000f22000c1e1500 */
[----:B------:R-:W-:-:S02]  /*03e0*/  IMAD R25, R14, R15, R25 ;  /* 0x0000000f0e197224 */ /* 0x000fc400078e0219 */
[----:B------:R-:W-:Y:S01]  /*03f0*/  IMAD R18, R14, R27, R18 ;  /* 0x0000001b0e127224 */ /* 0x000fe200078e0212 */
[----:B------:R0:W5:Y:S04]  /*0400*/  LDG.E.U16 R15, desc[UR4][R8.64] ;  /* 0x00000004080f7981 */ /* 0x000168000c1e1500 */
[----:B------:R-:W5:Y:S04]  /*0410*/  LDG.E.U16 R14, desc[UR4][R2.64+0xe] ;  /* 0x00000e04020e7981 */ /* 0x000f68000c1e1500 */
[----:B------:R-:W5:Y:S04]  /*0420*/  LDG.E.U16 R27, desc[UR4][R6.64+0x4] ;  /* 0x00000404061b7981 */ /* 0x000f68000c1e1500 */
[----:B------:R-:W5:Y:S04]  /*0430*/  LDG.E.U16 R26, desc[UR4][R2.64+0x4] ;  /* 0x00000404021a7981 */ /* 0x000f68000c1e1500 */
[----:B------:R1:W5:Y:S01]  /*0440*/  LDG.E.U16 R8, desc[UR4][R2.64+0x10] ;  /* 0x0000100402087981 */ /* 0x000362000c1e1500 */
[----:B0-----:R-:W-:-:S02]  /*0450*/  PRMT R9, R12, 0x9910, RZ ;  /* 0x000099100c097816 */ /* 0x001fc400000000ff */
[----:B------:R-:W-:Y:S02]  /*0460*/  PRMT R12, R24, 0x9910, RZ ;  /* 0x00009910180c7816 */ /* 0x000fe400000000ff */
[----:B------:R-:W-:Y:S02]  /*0470*/  PRMT R19, R19, 0x9910, RZ ;  /* 0x0000991013137816 */ /* 0x000fe400000000ff */
[----:B------:R-:W-:Y:S02]  /*0480*/  PRMT R20, R20, 0x9910, RZ ;  /* 0x0000991014147816 */ /* 0x000fe400000000ff */
[----:B-1----:R-:W-:Y:S01]  /*0490*/  PRMT R2, R22, 0x9910, RZ ;  /* 0x0000991016027816 */ /* 0x002fe200000000ff */
[----:B------:R-:W-:Y:S01]  /*04a0*/  IMAD.MOV.U32 R3, RZ, RZ, R19 ;  /* 0x000000ffff037224 */ /* 0x000fe200078e0013 */
[----:B------:R-:W-:Y:S02]  /*04b0*/  PRMT R6, R21, 0x9910, RZ ;  /* 0x0000991015067816 */ /* 0x000fe400000000ff */
[----:B------:R-:W-:-:S02]  /*04c0*/  PRMT R10, R10, 0x9910, RZ ;  /* 0x000099100a0a7816 */ /* 0x000fc400000000ff */
[----:B------:R-:W-:Y:S01]  /*04d0*/  PRMT R11, R11, 0x9910, RZ ;  /* 0x000099100b0b7816 */ /* 0x000fe200000000ff */
[----:B------:R-:W-:Y:S01]  /*04e0*/  BSSY.RECONVERGENT B0, `(.L_x_1) ;  /* 0x0000039000007945 */ /* 0x000fe20003800200 */
[----:B--2---:R-:W-:Y:S02]  /*04f0*/  PRMT R24, R13, 0x9910, RZ ;  /* 0x000099100d187816 */ /* 0x004fe400000000ff */
[----:B------:R-:W-:Y:S02]  /*0500*/  MOV R13, R9 ;  /* 0x00000009000d7202 */ /* 0x000fe40000000f00 */
[----:B------:R-:W-:Y:S01]  /*0510*/  PRMT R9, R23, 0x9910, RZ ;  /* 0x0000991017097816 */ /* 0x000fe200000000ff */
[C---:B------:R-:W-:Y:S02]  /*0520*/  IMAD R18, R12.reuse, R24, R18 ;  /* 0x000000180c127224 */ /* 0x040fe400078e0212 */
[----:B------:R-:W-:Y:S01]  /*0530*/  IMAD R25, R12, R13, R25 ;  /* 0x0000000d0c197224 */ /* 0x000fe200078e0219 */
[----:B---3--:R-:W-:Y:S01]  /*0540*/  PRMT R7, R17, 0x9910, RZ ;  /* 0x0000991011077816 */ /* 0x008fe200000000ff */
[----:B------:R-:W-:-:S02]  /*0550*/  IMAD R18, R2, R9, R18 ;  /* 0x0000000902127224 */ /* 0x000fc400078e0212 */
[----:B------:R-:W-:Y:S01]  /*0560*/  IMAD R25, R2, R3, R25 ;  /* 0x0000000302197224 */ /* 0x000fe200078e0219 */
[----:B----4-:R-:W-:Y:S01]  /*0570*/  PRMT R16, R16, 0x9910, RZ ;  /* 0x0000991010107816 */ /* 0x010fe200000000ff */
[----:B------:R-:W-:Y:S02]  /*0580*/  IMAD.MOV.U32 R3, RZ, RZ, R20 ;  /* 0x000000ffff037224 */ /* 0x000fe400078e0014 */
[C---:B------:R-:W-:Y:S01]  /*0590*/  IMAD R25, R6.reuse, R7, R25 ;  /* 0x0000000706197224 */ /* 0x040fe200078e0219 */
[----:B-----5:R-:W-:Y:S01]  /*05a0*/  PRMT R2, R15, 0x9910, RZ ;  /* 0x000099100f027816 */ /* 0x020fe200000000ff */
[----:B------:R-:W-:Y:S02]  /*05b0*/  IMAD R18, R6, R3, R18 ;  /* 0x0000000306127224 */ /* 0x000fe400078e0212 */
[----:B------:R-:W-:Y:S01]  /*05c0*/  IMAD.MOV.U32 R3, RZ, RZ, R16 ;  /* 0x000000ffff037224 */ /* 0x000fe200078e0010 */
[----:B------:R-:W-:-:S03]  /*05d0*/  PRMT R7, R14, 0x9910, RZ ;  /* 0x000099100e077816 */ /* 0x000fc600000000ff */
[C---:B------:R-:W-:Y:S01]  /*05e0*/  IMAD R25, R2.reuse, R3, R25 ;  /* 0x0000000302197224 */ /* 0x040fe200078e0219 */
[----:B------:R-:W-:Y:S01]  /*05f0*/  PRMT R6, R27, 0x9910, RZ ;  /* 0x000099101b067816 */ /* 0x000fe200000000ff */
[----:B------:R-:W-:Y:S02]  /*0600*/  IMAD.MOV.U32 R3, RZ, RZ, R10 ;  /* 0x000000ffff037224 */ /* 0x000fe400078e000a */
[----:B------:R-:W-:Y:S01]  /*0610*/  IMAD R18, R2, R7, R18 ;  /* 0x0000000702127224 */ /* 0x000fe200078e0212 */
[----:B------:R-:W-:Y:S01]  /*0620*/  PRMT R9, R26, 0x9910, RZ ;  /* 0x000099101a097816 */ /* 0x000fe200000000ff */
[----:B------:R-:W-:Y:S01]  /*0630*/  IMAD R25, R3, R6, R25 ;  /* 0x0000000603197224 */ /* 0x000fe200078e0219 */
[----:B------:R-:W-:-:S03]  /*0640*/  PRMT R2, R4, 0x9910, RZ ;  /* 0x0000991004027816 */ /* 0x000fc600000000ff */
[----:B------:R-:W-:Y:S01]  /*0650*/  IMAD R18, R3, R9, R18 ;  /* 0x0000000903127224 */ /* 0x000fe200078e0212 */
[----:B------:R-:W-:Y:S02]  /*0660*/  PRMT R3, R28, 0x9910, RZ ;  /* 0x000099101c037816 */ /* 0x000fe400000000ff */
[----:B------:R-:W-:Y:S02]  /*0670*/  PRMT R7, R5, 0x9910, RZ ;  /* 0x0000991005077816 */ /* 0x000fe400000000ff */
[----:B------:R-:W-:Y:S01]  /*0680*/  PRMT R4, R29, 0x9910, RZ ;  /* 0x000099101d047816 */ /* 0x000fe200000000ff */
[----:B------:R-:W-:Y:S01]  /*0690*/  IMAD R25, R2, R3, R25 ;  /* 0x0000000302197224 */ /* 0x000fe200078e0219 */
[----:B------:R-:W-:Y:S02]  /*06a0*/  PRMT R8, R8, 0x9910, RZ ;  /* 0x0000991008087816 */ /* 0x000fe400000000ff */
[----:B------:R-:W-:Y:S01]  /*06b0*/  MOV R5, R11 ;  /* 0x0000000b00057202 */ /* 0x000fe20000000f00 */
[----:B------:R-:W-:-:S02]  /*06c0*/  IMAD R18, R2, R7, R18 ;  /* 0x0000000702127224 */ /* 0x000fc400078e0212 */
[----:B------:R-:W-:Y:S02]  /*06d0*/  IMAD.MOV.U32 R3, RZ, RZ, R8 ;  /* 0x000000ffff037224 */ /* 0x000fe400078e0008 */
[C---:B------:R-:W-:Y:S02]  /*06e0*/  IMAD R25, R4.reuse, R5, R25 ;  /* 0x0000000504197224 */ /* 0x040fe400078e0219 */
[----:B------:R-:W-:Y:S02]  /*06f0*/  IMAD R18, R4, R3, R18 ;  /* 0x0000000304127224 */ /* 0x000fe400078e0212 */
[----:B------:R-:W-:-:S04]  /*0700*/  IMAD R25, R25, R25, RZ ;  /* 0x0000001919197224 */ /* 0x000fc800078e02ff */
[----:B------:R-:W-:-:S06]  /*0710*/  IMAD R4, R18, R18, R25 ;  /* 0x0000001212047224 */ /* 0x000fcc00078e0219 */
[----:B------:R-:W0:Y:S08]  /*0720*/  I2F.F64.U32 R4, R4 ;  /* 0x0000000400047312 */ /* 0x000e300000201800 */
[----:B0-----:R-:W0:Y:S01]  /*0730*/  MUFU.RSQ64H R7, R5 ;  /* 0x0000000500077308 */ /* 0x001e220000001c00 */
[----:B------:R-:W-:Y:S01]  /*0740*/  VIADD R6, R5, 0xfcb00000 ;  /* 0xfcb0000005067836 */ /* 0x000fe20000000000 */
[----:B------:R-:W-:Y:S01]  /*0750*/  MOV R9, 0x3fd80000 ;  /* 0x3fd8000000097802 */ /* 0x000fe20000000f00 */
[----:B------:R-:W-:-:S04]  /*0760*/  IMAD.MOV.U32 R8, RZ, RZ, 0x0 ;  /* 0x00000000ff087424 */ /* 0x000fc800078e00ff */
[----:B0-----:R-:W-:-:S08]  /*0770*/  DMUL R2, R6, R6 ;  /* 0x0000000606027228 */ /* 0x001fd00000000000 */
[----:B------:R-:W-:-:S08]  /*0780*/  DFMA R2, R4, -R2, 1 ;  /* 0x3ff000000402742b */ /* 0x000fd00000000802 */
[----:B------:R-:W-:Y:S02]  /*0790*/  DFMA R8, R2, R8, 0.5 ;  /* 0x3fe000000208742b */ /* 0x000fe40000000008 */
[----:B------:R-:W-:-:S08]  /*07a0*/  DMUL R2, R6, R2 ;  /* 0x0000000206027228 */ /* 0x000fd00000000000 */
[----:B------:R-:W-:Y:S01]  /*07b0*/  DFMA R8, R8, R2, R6 ;  /* 0x000000020808722b */ /* 0x000fe20000000006 */
[----:B------:R-:W-:-:S07]  /*07c0*/  ISETP.GE.U32.AND P0, PT, R6, 0x7ca00000, PT ;  /* 0x7ca000000600780c */ /* 0x000fce0003f06070 */
[----:B------:R-:W-:Y:S02]  /*07d0*/  DMUL R10, R4, R8 ;  /* 0x00000008040a7228 */ /* 0x000fe40000000000 */
[----:B------:R-:W-:Y:S02]  /*07e0*/  VIADD R15, R9, 0xfff00000 ;  /* 0xfff00000090f7836 */ /* 0x000fe40000000000 */
[----:B------:R-:W-:-:S04]  /*07f0*/  IMAD.MOV.U32 R14, RZ, RZ, R8 ;  /* 0x000000ffff0e7224 */ /* 0x000fc800078e0008 */
[----:B------:R-:W-:-:S08]  /*0800*/  DFMA R12, R10, -R10, R4 ;  /* 0x8000000a0a0c722b */ /* 0x000fd00000000004 */
[----:B------:R-:W-:Y:S01]  /*0810*/  DFMA R2, R12, R14, R10 ;  /* 0x0000000e0c02722b */ /* 0x000fe2000000000a */
[----:B------:R-:W-:Y:S10]  /*0820*/  @!P0 BRA `(.L_x_2) ;  /* 0x0000000000108947 */ /* 0x000ff40003800000 */
[----:B------:R-:W-:-:S07]  /*0830*/  MOV R2, 0x850 ;  /* 0x0000085000027802 */ /* 0x000fce0000000f00 */
[----:B------:R-:W-:Y:S05]  /*0840*/  CALL.REL.NOINC `($__internal_0_$__cuda_sm20_dsqrt_rn_f64_mediumpath_v1) ;  /* 0x0000000000247944 */ /* 0x000fea0003c00000 */
[----:B------:R-:W-:Y:S01]  /*0850*/  IMAD.MOV.U32 R2, RZ, RZ, R6 ;  /* 0x000000ffff027224 */ /* 0x000fe200078e0006 */
[----:B------:R-:W-:-:S07]  /*0860*/  MOV R3, R7 ;  /* 0x0000000700037202 */ /* 0x000fce0000000f00 */
.L_x_2:
[----:B------:R-:W-:Y:S05]  /*0870*/  BSYNC.RECONVERGENT B0 ;  /* 0x0000000000007941 */ /* 0x000fea0003800200 */
.L_x_1:
[----:B------:R-:W0:Y:S01]  /*0880*/  LDC.64 R4, c[0x0][0x398] ;  /* 0x0000e600ff047b82 */ /* 0x000e220000000a00 */
[----:B------:R-:W1:Y:S02]  /*0890*/  F2I.F64.TRUNC R2, R2 ;  /* 0x0000000200027311 */ /* 0x000e64000030d100 */
[----:B-1----:R-:W-:Y:S01]  /*08a0*/  VIMNMX.S16x2 R3, PT, PT, R2, 0xff00ff, PT ;  /* 0x00ff00ff02037848 */ /* 0x002fe20003fe0300 */
[----:B0-----:R-:W-:-:S05]  /*08b0*/  IMAD.WIDE.U32 R4, R0, 0x2, R4 ;  /* 0x0000000200047825 */ /* 0x001fca00078e0004 */
[----:B------:R-:W-:Y:S01]  /*08c0*/  STG.E.U16 desc[UR4][R4.64], R3 ;  /* 0x0000000304007986 */ /* 0x000fe2000c101504 */
[----:B------:R-:W-:Y:S05]  /*08d0*/  EXIT ;  /* 0x000000000000794d */ /* 0x000fea0003800000 */
        .weak           $__internal_0_$__cuda_sm20_dsqrt_rn_f64_mediumpath_v1
        .type           $__internal_0_$__cuda_sm20_dsqrt_rn_f64_mediumpath_v1,@function
        .size           $__internal_0_$__cuda_sm20_dsqrt_rn_f64_mediumpath_v1,(.L_x_8 - $__internal_0_$__cuda_sm20_dsqrt_rn_f64_mediumpath_v1)
$__internal_0_$__cuda_sm20_dsqrt_rn_f64_mediumpath_v1:
[----:B------:R-:W-:Y:S01]  /*08e0*/  ISETP.GE.U32.AND P0, PT, R6, -0x3400000, PT ;  /* 0xfcc000000600780c */ /* 0x000fe20003f06070 */
[----:B------:R-:W-:Y:S01]  /*08f0*/  BSSY.RECONVERGENT B1, `(.L_x_3) ;  /* 0x0000024000017945 */ /* 0x000fe20003800200 */
[----:B------:R-:W-:-:S11]  /*0900*/  IMAD.MOV.U32 R9, RZ, RZ, R15 ;  /* 0x000000ffff097224 */ /* 0x000fd600078e000f */
[----:B------:R-:W-:Y:S05]  /*0910*/  @!P0 BRA `(.L_x_4) ;  /* 0x0000000000208947 */ /* 0x000fea0003800000 */
[----:B------:R-:W-:-:S10]  /*0920*/  DFMA.RM R8, R12, R8, R10 ;  /* 0x000000080c08722b */ /* 0x000fd4000000400a */
[----:B------:R-:W-:-:S05]  /*0930*/  IADD3 R6, P0, PT, R8, 0x1, RZ ;  /* 0x0000000108067810 */ /* 0x000fca0007f1e0ff */
[----:B------:R-:W-:-:S06]  /*0940*/  IMAD.X R7, RZ, RZ, R9, P0 ;  /* 0x000000ffff077224 */ /* 0x000fcc00000e0609 */
[----:B------:R-:W-:-:S08]  /*0950*/  DFMA.RP R4, -R8, R6, R4 ;  /* 0x000000060804722b */ /* 0x000fd00000008104 */
[----:B------:R-:W-:-:S06]  /*0960*/  DSETP.GT.AND P0, PT, R4, RZ, PT ;  /* 0x000000ff0400722a */ /* 0x000fcc0003f04000 */
[----:B------:R-:W-:Y:S02]  /*0970*/  FSEL R6, R6, R8, P0 ;  /* 0x0000000806067208 */ /* 0x000fe40000000000 */
[----:B------:R-:W-:Y:S01]  /*0980*/  FSEL R7, R7, R9, P0 ;  /* 0x0000000907077208 */ /* 0x000fe20000000000 */
[----:B------:R-:W-:Y:S06]  /*0990*/  BRA `(.L_x_5) ;  /* 0x0000000000647947 */ /* 0x000fec0003800000 */
.L_x_4:
[----:B------:R-:W-:-:S14]  /*09a0*/  DSETP.NE.AND P0, PT, R4, RZ, PT ;  /* 0x000000ff0400722a */ /* 0x000fdc0003f05000 */
[----:B------:R-:W-:Y:S05]  /*09b0*/  @!P0 BRA `(.L_x_6) ;  /* 0x0000000000588947 */ /* 0x000fea0003800000 */
[----:B------:R-:W-:-:S13]  /*09c0*/  ISETP.GE.AND P0, PT, R5, RZ, PT ;  /* 0x000000ff0500720c */ /* 0x000fda0003f06270 */
[----:B------:R-:W-:Y:S01]  /*09d0*/  @!P0 IMAD.MOV.U32 R6, RZ, RZ, 0x0 ;  /* 0x00000000ff068424 */ /* 0x000fe200078e00ff */
[----:B------:R-:W-:Y:S01]  /*09e0*/  @!P0 MOV R7, 0xfff80000 ;  /* 0xfff8000000078802 */ /* 0x000fe20000000f00 */
[----:B------:R-:W-:Y:S06]  /*09f0*/  @!P0 BRA `(.L_x_5) ;  /* 0x00000000004c8947 */ /* 0x000fec0003800000 */
[----:B------:R-:W-:-:S13]  /*0a00*/  ISETP.GT.AND P0, PT, R5, 0x7fefffff, PT ;  /* 0x7fefffff0500780c */ /* 0x000fda0003f04270 */
[----:B------:R-:W-:Y:S05]  /*0a10*/  @P0 BRA `(.L_x_6) ;  /* 0x0000000000400947 */ /* 0x000fea0003800000 */
[----:B------:R-:W-:Y:S01]  /*0a20*/  DMUL R4, R4, 8.11296384146066816958e+31 ;  /* 0x4690000004047828 */ /* 0x000fe20000000000 */
[----:B------:R-:W-:Y:S02]  /*0a30*/  IMAD.MOV.U32 R6, RZ, RZ, RZ ;  /* 0x000000ffff067224 */ /* 0x000fe400078e00ff */
[----:B------:R-:W-:Y:S02]  /*0a40*/  IMAD.MOV.U32 R10, RZ, RZ, 0x0 ;  /* 0x00000000ff0a7424 */ /* 0x000fe400078e00ff */
[----:B------:R-:W-:Y:S01]  /*0a50*/  IMAD.MOV.U32 R11, RZ, RZ, 0x3fd80000 ;  /* 0x3fd80000ff0b7424 */ /* 0x000fe200078e00ff */
[----:B------:R-:W0:Y:S02]  /*0a60*/  MUFU.RSQ64H R7, R5 ;  /* 0x0000000500077308 */ /* 0x000e240000001c00 */
[----:B0-----:R-:W-:-:S08]  /*0a70*/  DMUL R8, R6, R6 ;  /* 0x0000000606087228 */ /* 0x001fd00000000000 */
[----:B------:R-:W-:-:S08]  /*0a80*/  DFMA R8, R4, -R8, 1 ;  /* 0x3ff000000408742b */ /* 0x000fd00000000808 */
[----:B------:R-:W-:Y:S02]  /*0a90*/  DFMA R10, R8, R10, 0.5 ;  /* 0x3fe00000080a742b */ /* 0x000fe4000000000a */
[----:B------:R-:W-:-:S08]  /*0aa0*/  DMUL R8, R6, R8 ;  /* 0x0000000806087228 */ /* 0x000fd00000000000 */
[----:B------:R-:W-:-:S08]  /*0ab0*/  DFMA R8, R10, R8, R6 ;  /* 0x000000080a08722b */ /* 0x000fd00000000006 */
[----:B------:R-:W-:Y:S02]  /*0ac0*/  DMUL R6, R4, R8 ;  /* 0x0000000804067228 */ /* 0x000fe40000000000 */
[----:B------:R-:W-:-:S06]  /*0ad0*/  IADD3 R9, PT, PT, R9, -0x100000, RZ ;  /* 0xfff0000009097810 */ /* 0x000fcc0007ffe0ff */
[----:B------:R-:W-:-:S08]  /*0ae0*/  DFMA R10, R6, -R6, R4 ;  /* 0x80000006060a722b */ /* 0x000fd00000000004 */
[----:B------:R-:W-:-:S10]  /*0af0*/  DFMA R6, R8, R10, R6 ;  /* 0x0000000a0806722b */ /* 0x000fd40000000006 */
[----:B------:R-:W-:Y:S01]  /*0b00*/  VIADD R7, R7, 0xfcb00000 ;  /* 0xfcb0000007077836 */ /* 0x000fe20000000000 */
[----:B------:R-:W-:Y:S06]  /*0b10*/  BRA `(.L_x_5) ;  /* 0x0000000000047947 */ /* 0x000fec0003800000 */
.L_x_6:
[----:B------:R-:W-:-:S11]  /*0b20*/  DADD R6, R4, R4 ;  /* 0x0000000004067229 */ /* 0x000fd60000000004 */
.L_x_5:
[----:B------:R-:W-:Y:S05]  /*0b30*/  BSYNC.RECONVERGENT B1 ;  /* 0x0000000000017941 */ /* 0x000fea0003800200 */
.L_x_3:
[----:B------:R-:W-:-:S04]  /*0b40*/  IMAD.MOV.U32 R3, RZ, RZ, 0x0 ;  /* 0x00000000ff037424 */ /* 0x000fc800078e00ff */
[----:B------:R-:W-:Y:S05]  /*0b50*/  RET.REL.NODEC R2 `(_Z12filtro_pixelPsS_S_S_) ;  /* 0xfffffff402287950 */ /* 0x000fea0003c3ffff */
.L_x_7:
[----:B------:R-:W-:-:S00]  /*0b60*/  BRA `(.L_x_7) ;  /* 0xfffffffc00fc7947 */ /* 0x000fc0000383ffff */
[----:B------:R-:W-:-:S00]  /*0b70*/  NOP ;  /* 0x0000000000007918 */ /* 0x000fc00000000000 */
        /* <DEDUP_REMOVED lines=8> */
.L_x_8:


//--------------------- .nv.shared.reserved.0     --------------------------
	.section	.nv.shared.reserved.0,"aw",@nobits
	.weak		__nv_reservedSMEM_offset_0_alias
	.size		__nv_reservedSMEM_offset_0_alias, 0, 64
	.other		__nv_reservedSMEM_offset_0_alias,@"STO_CUDA_RESERVED_SHARED STV_DEFAULT"
__nv_reservedSMEM_offset_0_alias:
	.zero		0
	.zero		64


//--------------------- .nv.constant0._Z12filtro_pixelPsS_S_S_ --------------------------
	.section	.nv.constant0._Z12filtro_pixelPsS_S_S_,"a",@progbits
	.sectionflags	@""
	.align	4
.nv.constant0._Z12filtro_pixelPsS_S_S_:
	.zero		928


//--------------------- SYMBOLS --------------------------

	.type		.nv.reservedSmem.offset0,@object
	.size		.nv.reservedSmem.offset0,0x4
